//
// Generated by NVIDIA NVVM Compiler
//
// Compiler Build ID: CL-36424714
// Cuda compilation tools, release 13.0, V13.0.88
// Based on NVVM 20.0.0
//

.version 9.0
.target sm_100
.address_size 64

	// .globl	_Z13maxPool2D_gpuPKfPfiiiii

.visible .entry _Z13maxPool2D_gpuPKfPfiiiii(
	.param .u64 .ptr .align 1 _Z13maxPool2D_gpuPKfPfiiiii_param_0,
	.param .u64 .ptr .align 1 _Z13maxPool2D_gpuPKfPfiiiii_param_1,
	.param .u32 _Z13maxPool2D_gpuPKfPfiiiii_param_2,
	.param .u32 _Z13maxPool2D_gpuPKfPfiiiii_param_3,
	.param .u32 _Z13maxPool2D_gpuPKfPfiiiii_param_4,
	.param .u32 _Z13maxPool2D_gpuPKfPfiiiii_param_5,
	.param .u32 _Z13maxPool2D_gpuPKfPfiiiii_param_6
)
{
	.reg .pred 	%p<47>;
	.reg .b32 	%r<55>;
	.reg .b32 	%f<89>;
	.reg .b64 	%rd<16>;

	ld.param.u64 	%rd5, [_Z13maxPool2D_gpuPKfPfiiiii_param_0];
	ld.param.u64 	%rd4, [_Z13maxPool2D_gpuPKfPfiiiii_param_1];
	ld.param.u32 	%r25, [_Z13maxPool2D_gpuPKfPfiiiii_param_2];
	ld.param.u32 	%r29, [_Z13maxPool2D_gpuPKfPfiiiii_param_3];
	ld.param.u32 	%r26, [_Z13maxPool2D_gpuPKfPfiiiii_param_4];
	ld.param.u32 	%r27, [_Z13maxPool2D_gpuPKfPfiiiii_param_5];
	ld.param.u32 	%r28, [_Z13maxPool2D_gpuPKfPfiiiii_param_6];
	cvta.to.global.u64 	%rd1, %rd5;
	mov.u32 	%r30, %ctaid.x;
	mov.u32 	%r31, %ntid.x;
	mov.u32 	%r32, %tid.x;
	mad.lo.s32 	%r1, %r30, %r31, %r32;
	mov.u32 	%r33, %ctaid.y;
	mov.u32 	%r34, %ntid.y;
	mov.u32 	%r35, %tid.y;
	mad.lo.s32 	%r36, %r33, %r34, %r35;
	sub.s32 	%r37, %r25, %r26;
	div.s32 	%r3, %r37, %r28;
	sub.s32 	%r38, %r29, %r27;
	div.s32 	%r39, %r38, %r28;
	setp.gt.s32 	%p1, %r1, %r3;
	setp.gt.s32 	%p2, %r36, %r39;
	or.pred  	%p3, %p1, %p2;
	mov.f32 	%f87, 0fFF7FFFFF;
	@%p3 bra 	$L__BB0_18;
	setp.lt.s32 	%p4, %r27, 1;
	@%p4 bra 	$L__BB0_17;
	setp.lt.s32 	%p5, %r26, 1;
	@%p5 bra 	$L__BB0_17;
	and.b32  	%r4, %r26, 15;
	add.s32 	%r5, %r4, -1;
	and.b32  	%r6, %r26, 7;
	add.s32 	%r7, %r6, -1;
	and.b32  	%r8, %r26, 2147483632;
	and.b32  	%r9, %r26, 3;
	neg.s32 	%r10, %r8;
	add.s64 	%rd2, %rd1, 32;
	mul.lo.s32 	%r11, %r28, %r36;
	mul.lo.s32 	%r12, %r28, %r1;
	mov.f32 	%f87, 0fFF7FFFFF;
	mov.b32 	%r49, 0;
$L__BB0_4:
	setp.lt.u32 	%p6, %r26, 16;
	add.s32 	%r43, %r49, %r11;
	mad.lo.s32 	%r14, %r43, %r25, %r12;
	mov.b32 	%r53, 0;
	mov.u32 	%r50, %r14;
	mov.u32 	%r51, %r10;
	@%p6 bra 	$L__BB0_6;
$L__BB0_5:
	.pragma "nounroll";
	mul.wide.s32 	%rd6, %r50, 4;
	add.s64 	%rd7, %rd2, %rd6;
	ld.global.f32 	%f21, [%rd7+-32];
	setp.gt.f32 	%p7, %f21, %f87;
	selp.f32 	%f22, %f21, %f87, %p7;
	ld.global.f32 	%f23, [%rd7+-28];
	setp.gt.f32 	%p8, %f23, %f22;
	selp.f32 	%f24, %f23, %f22, %p8;
	ld.global.f32 	%f25, [%rd7+-24];
	setp.gt.f32 	%p9, %f25, %f24;
	selp.f32 	%f26, %f25, %f24, %p9;
	ld.global.f32 	%f27, [%rd7+-20];
	setp.gt.f32 	%p10, %f27, %f26;
	selp.f32 	%f28, %f27, %f26, %p10;
	ld.global.f32 	%f29, [%rd7+-16];
	setp.gt.f32 	%p11, %f29, %f28;
	selp.f32 	%f30, %f29, %f28, %p11;
	ld.global.f32 	%f31, [%rd7+-12];
	setp.gt.f32 	%p12, %f31, %f30;
	selp.f32 	%f32, %f31, %f30, %p12;
	ld.global.f32 	%f33, [%rd7+-8];
	setp.gt.f32 	%p13, %f33, %f32;
	selp.f32 	%f34, %f33, %f32, %p13;
	ld.global.f32 	%f35, [%rd7+-4];
	setp.gt.f32 	%p14, %f35, %f34;
	selp.f32 	%f36, %f35, %f34, %p14;
	ld.global.f32 	%f37, [%rd7];
	setp.gt.f32 	%p15, %f37, %f36;
	selp.f32 	%f38, %f37, %f36, %p15;
	ld.global.f32 	%f39, [%rd7+4];
	setp.gt.f32 	%p16, %f39, %f38;
	selp.f32 	%f40, %f39, %f38, %p16;
	ld.global.f32 	%f41, [%rd7+8];
	setp.gt.f32 	%p17, %f41, %f40;
	selp.f32 	%f42, %f41, %f40, %p17;
	ld.global.f32 	%f43, [%rd7+12];
	setp.gt.f32 	%p18, %f43, %f42;
	selp.f32 	%f44, %f43, %f42, %p18;
	ld.global.f32 	%f45, [%rd7+16];
	setp.gt.f32 	%p19, %f45, %f44;
	selp.f32 	%f46, %f45, %f44, %p19;
	ld.global.f32 	%f47, [%rd7+20];
	setp.gt.f32 	%p20, %f47, %f46;
	selp.f32 	%f48, %f47, %f46, %p20;
	ld.global.f32 	%f49, [%rd7+24];
	setp.gt.f32 	%p21, %f49, %f48;
	selp.f32 	%f50, %f49, %f48, %p21;
	ld.global.f32 	%f51, [%rd7+28];
	setp.gt.f32 	%p22, %f51, %f50;
	selp.f32 	%f87, %f51, %f50, %p22;
	add.s32 	%r51, %r51, 16;
	add.s32 	%r50, %r50, 16;
	setp.eq.s32 	%p23, %r51, 0;
	mov.u32 	%r53, %r8;
	@%p23 bra 	$L__BB0_6;
	bra.uni 	$L__BB0_5;
$L__BB0_6:
	setp.eq.s32 	%p24, %r4, 0;
	@%p24 bra 	$L__BB0_16;
	setp.lt.u32 	%p25, %r5, 7;
	@%p25 bra 	$L__BB0_9;
	add.s32 	%r44, %r14, %r53;
	mul.wide.s32 	%rd8, %r44, 4;
	add.s64 	%rd9, %rd1, %rd8;
	ld.global.f32 	%f53, [%rd9];
	setp.gt.f32 	%p26, %f53, %f87;
	selp.f32 	%f54, %f53, %f87, %p26;
	ld.global.f32 	%f55, [%rd9+4];
	setp.gt.f32 	%p27, %f55, %f54;
	selp.f32 	%f56, %f55, %f54, %p27;
	ld.global.f32 	%f57, [%rd9+8];
	setp.gt.f32 	%p28, %f57, %f56;
	selp.f32 	%f58, %f57, %f56, %p28;
	ld.global.f32 	%f59, [%rd9+12];
	setp.gt.f32 	%p29, %f59, %f58;
	selp.f32 	%f60, %f59, %f58, %p29;
	ld.global.f32 	%f61, [%rd9+16];
	setp.gt.f32 	%p30, %f61, %f60;
	selp.f32 	%f62, %f61, %f60, %p30;
	ld.global.f32 	%f63, [%rd9+20];
	setp.gt.f32 	%p31, %f63, %f62;
	selp.f32 	%f64, %f63, %f62, %p31;
	ld.global.f32 	%f65, [%rd9+24];
	setp.gt.f32 	%p32, %f65, %f64;
	selp.f32 	%f66, %f65, %f64, %p32;
	ld.global.f32 	%f67, [%rd9+28];
	setp.gt.f32 	%p33, %f67, %f66;
	selp.f32 	%f87, %f67, %f66, %p33;
	add.s32 	%r53, %r53, 8;
$L__BB0_9:
	setp.eq.s32 	%p34, %r6, 0;
	@%p34 bra 	$L__BB0_16;
	setp.lt.u32 	%p35, %r7, 3;
	@%p35 bra 	$L__BB0_12;
	add.s32 	%r45, %r14, %r53;
	mul.wide.s32 	%rd10, %r45, 4;
	add.s64 	%rd11, %rd1, %rd10;
	ld.global.f32 	%f69, [%rd11];
	setp.gt.f32 	%p36, %f69, %f87;
	selp.f32 	%f70, %f69, %f87, %p36;
	ld.global.f32 	%f71, [%rd11+4];
	setp.gt.f32 	%p37, %f71, %f70;
	selp.f32 	%f72, %f71, %f70, %p37;
	ld.global.f32 	%f73, [%rd11+8];
	setp.gt.f32 	%p38, %f73, %f72;
	selp.f32 	%f74, %f73, %f72, %p38;
	ld.global.f32 	%f75, [%rd11+12];
	setp.gt.f32 	%p39, %f75, %f74;
	selp.f32 	%f87, %f75, %f74, %p39;
	add.s32 	%r53, %r53, 4;
$L__BB0_12:
	setp.eq.s32 	%p40, %r9, 0;
	@%p40 bra 	$L__BB0_16;
	setp.eq.s32 	%p41, %r9, 1;
	add.s32 	%r46, %r14, %r53;
	mul.wide.s32 	%rd12, %r46, 4;
	add.s64 	%rd3, %rd1, %rd12;
	ld.global.f32 	%f76, [%rd3];
	setp.gt.f32 	%p42, %f76, %f87;
	selp.f32 	%f87, %f76, %f87, %p42;
	@%p41 bra 	$L__BB0_16;
	setp.eq.s32 	%p43, %r9, 2;
	ld.global.f32 	%f77, [%rd3+4];
	setp.gt.f32 	%p44, %f77, %f87;
	selp.f32 	%f87, %f77, %f87, %p44;
	@%p43 bra 	$L__BB0_16;
	ld.global.f32 	%f78, [%rd3+8];
	setp.gt.f32 	%p45, %f78, %f87;
	selp.f32 	%f87, %f78, %f87, %p45;
$L__BB0_16:
	add.s32 	%r49, %r49, 1;
	setp.ne.s32 	%p46, %r49, %r27;
	@%p46 bra 	$L__BB0_4;
$L__BB0_17:
	mad.lo.s32 	%r47, %r36, %r3, %r36;
	add.s32 	%r48, %r47, %r1;
	cvta.to.global.u64 	%rd13, %rd4;
	mul.wide.s32 	%rd14, %r48, 4;
	add.s64 	%rd15, %rd13, %rd14;
	st.global.f32 	[%rd15], %f87;
$L__BB0_18:
	ret;

}


// ===== COMPILED SASS (sm_100) =====

	.target	sm_100

	.elftype	@"ET_EXEC"


//--------------------- .note.nv.tkinfo           --------------------------
	.section	.note.nv.tkinfo,"",@"SHT_NOTE"
	.sectionflags	@"SHF_NOTE_NV_TKINFO"
	.tkinfo
        /*0018*/ 	.word	0x00000002
        /*0030*/ 	.string	""
        /*0030*/ 	.string	"ptxas"
        /*0030*/ 	.string	"Cuda compilation tools, release 13.0, V13.0.88"
        /*0030*/ 	.string	"Build cuda_13.0.r13.0/compiler.36424714_0"
        /*0030*/ 	.string	"-arch sm_100 -m 64 "



//--------------------- .note.nv.cuinfo           --------------------------
	.section	.note.nv.cuinfo,"",@"SHT_NOTE"
	.sectionflags	@"SHF_NOTE_NV_CUINFO"
        /*0018*/ 	.short	0x0002
        /*001a*/ 	.short	0x0064
        /*001c*/ 	.short	0x0082
	.zero		2


//--------------------- .nv.info                  --------------------------
	.section	.nv.info,"",@"SHT_CUDA_INFO"
	.align	4


	//----- nvinfo : EIATTR_REGCOUNT
	.align		4
        /*0000*/ 	.byte	0x04, 0x2f
        /*0002*/ 	.short	(.L_1 - .L_0)
	.align		4
.L_0:
        /*0004*/ 	.word	index@(_Z13maxPool2D_gpuPKfPfiiiii)
        /*0008*/ 	.word	0x0000001f


	//----- nvinfo : EIATTR_FRAME_SIZE
	.align		4
.L_1:
        /*000c*/ 	.byte	0x04, 0x11
        /*000e*/ 	.short	(.L_3 - .L_2)
	.align		4
.L_2:
        /*0010*/ 	.word	index@(_Z13maxPool2D_gpuPKfPfiiiii)
        /*0014*/ 	.word	0x00000000


	//----- nvinfo : EIATTR_MIN_STACK_SIZE
	.align		4
.L_3:
        /*0018*/ 	.byte	0x04, 0x12
        /*001a*/ 	.short	(.L_5 - .L_4)
	.align		4
.L_4:
        /*001c*/ 	.word	index@(_Z13maxPool2D_gpuPKfPfiiiii)
        /*0020*/ 	.word	0x00000000
.L_5:


//--------------------- .nv.compat                --------------------------
	.section	.nv.compat,"",@"SHT_CUDA_COMPAT_INFO"
	.align	4
        /*0000*/ 	.byte	0x02, 0x09, 0x00, 0x00, 0x02, 0x02, 0x01, 0x00, 0x02, 0x05, 0x05, 0x00, 0x03, 0x07, 0x01, 0x01
        /*0010*/ 	.byte	0x02, 0x03, 0x00, 0x00, 0x02, 0x06, 0x01, 0x00, 0x04, 0x0b, 0x08, 0x00, 0x09, 0x00, 0x00, 0x00
        /*0020*/ 	.byte	0x00, 0x00, 0x00, 0x00


//--------------------- .nv.info._Z13maxPool2D_gpuPKfPfiiiii --------------------------
	.section	.nv.info._Z13maxPool2D_gpuPKfPfiiiii,"",@"SHT_CUDA_INFO"
	.sectionflags	@""
	.align	4


	//----- nvinfo : EIATTR_CUDA_API_VERSION
	.align		4
        /*0000*/ 	.byte	0x04, 0x37
        /*0002*/ 	.short	(.L_7 - .L_6)
.L_6:
        /*0004*/ 	.word	0x00000082


	//----- nvinfo : EIATTR_KPARAM_INFO
	.align		4
.L_7:
        /*0008*/ 	.byte	0x04, 0x17
        /*000a*/ 	.short	(.L_9 - .L_8)
.L_8:
        /*000c*/ 	.word	0x00000000
        /*0010*/ 	.short	0x0006
        /*0012*/ 	.short	0x0020
        /*0014*/ 	.byte	0x00, 0xf0, 0x11, 0x00


	//----- nvinfo : EIATTR_KPARAM_INFO
	.align		4
.L_9:
        /*0018*/ 	.byte	0x04, 0x17
        /*001a*/ 	.short	(.L_11 - .L_10)
.L_10:
        /*001c*/ 	.word	0x00000000
        /*0020*/ 	.short	0x0005
        /*0022*/ 	.short	0x001c
        /*0024*/ 	.byte	0x00, 0xf0, 0x11, 0x00


	//----- nvinfo : EIATTR_KPARAM_INFO
	.align		4
.L_11:
        /*0028*/ 	.byte	0x04, 0x17
        /*002a*/ 	.short	(.L_13 - .L_12)
.L_12:
        /*002c*/ 	.word	0x00000000
        /*0030*/ 	.short	0x0004
        /*0032*/ 	.short	0x0018
        /*0034*/ 	.byte	0x00, 0xf0, 0x11, 0x00


	//----- nvinfo : EIATTR_KPARAM_INFO
	.align		4
.L_13:
        /*0038*/ 	.byte	0x04, 0x17
        /*003a*/ 	.short	(.L_15 - .L_14)
.L_14:
        /*003c*/ 	.word	0x00000000
        /*0040*/ 	.short	0x0003
        /*0042*/ 	.short	0x0014
        /*0044*/ 	.byte	0x00, 0xf0, 0x11, 0x00


	//----- nvinfo : EIATTR_KPARAM_INFO
	.align		4
.L_15:
        /*0048*/ 	.byte	0x04, 0x17
        /*004a*/ 	.short	(.L_17 - .L_16)
.L_16:
        /*004c*/ 	.word	0x00000000
        /*0050*/ 	.short	0x0002
        /*0052*/ 	.short	0x0010
        /*0054*/ 	.byte	0x00, 0xf0, 0x11, 0x00


	//----- nvinfo : EIATTR_KPARAM_INFO
	.align		4
.L_17:
        /*0058*/ 	.byte	0x04, 0x17
        /*005a*/ 	.short	(.L_19 - .L_18)
.L_18:
        /*005c*/ 	.word	0x00000000
        /*0060*/ 	.short	0x0001
        /*0062*/ 	.short	0x0008
        /*0064*/ 	.byte	0x00, 0xf5, 0x21, 0x00


	//----- nvinfo : EIATTR_KPARAM_INFO
	.align		4
.L_19:
        /*0068*/ 	.byte	0x04, 0x17
        /*006a*/ 	.short	(.L_21 - .L_20)
.L_20:
        /*006c*/ 	.word	0x00000000
        /*0070*/ 	.short	0x0000
        /*0072*/ 	.short	0x0000
        /*0074*/ 	.byte	0x00, 0xf5, 0x21, 0x00


	//----- nvinfo : EIATTR_SPARSE_MMA_MASK
	.align		4
.L_21:
        /*0078*/ 	.byte	0x03, 0x50
        /*007a*/ 	.short	0x0000


	//----- nvinfo : EIATTR_MAXREG_COUNT
	.align		4
        /*007c*/ 	.byte	0x03, 0x1b
        /*007e*/ 	.short	0x00ff


	//----- nvinfo : EIATTR_MERCURY_ISA_VERSION
	.align		4
        /*0080*/ 	.byte	0x03, 0x5f
        /*0082*/ 	.short	0x0101


	//----- nvinfo : EIATTR_VRC_CTA_INIT_COUNT
	.align		4
        /*0084*/ 	.byte	0x02, 0x4a
	.zero		1
	.zero		1


	//----- nvinfo : EIATTR_EXIT_INSTR_OFFSETS
	.align		4
        /*0088*/ 	.byte	0x04, 0x1c
        /*008a*/ 	.short	(.L_23 - .L_22)


	//   ....[0]....
.L_22:
        /*008c*/ 	.word	0x00000380


	//   ....[1]....
        /*0090*/ 	.word	0x00000da0


	//----- nvinfo : EIATTR_CBANK_PARAM_SIZE
	.align		4
.L_23:
        /*0094*/ 	.byte	0x03, 0x19
        /*0096*/ 	.short	0x0024


	//----- nvinfo : EIATTR_PARAM_CBANK
	.align		4
        /*0098*/ 	.byte	0x04, 0x0a
        /*009a*/ 	.short	(.L_25 - .L_24)
	.align		4
.L_24:
        /*009c*/ 	.word	index@(.nv.constant0._Z13maxPool2D_gpuPKfPfiiiii)
        /*00a0*/ 	.short	0x0380
        /*00a2*/ 	.short	0x0024


	//----- nvinfo : EIATTR_SW_WAR
	.align		4
.L_25:
        /*00a4*/ 	.byte	0x04, 0x36
        /*00a6*/ 	.short	(.L_27 - .L_26)
.L_26:
        /*00a8*/ 	.word	0x00000008
.L_27:


//--------------------- .nv.callgraph             --------------------------
	.section	.nv.callgraph,"",@"SHT_CUDA_CALLGRAPH"
	.align	4
	.sectionentsize	8
	.align		4
        /*0000*/ 	.word	0x00000000
	.align		4
        /*0004*/ 	.word	0xffffffff
	.align		4
        /*0008*/ 	.word	0x00000000
	.align		4
        /*000c*/ 	.word	0xfffffffe
	.align		4
        /*0010*/ 	.word	0x00000000
	.align		4
        /*0014*/ 	.word	0xfffffffd
	.align		4
        /*0018*/ 	.word	0x00000000
	.align		4
        /*001c*/ 	.word	0xfffffffc


//--------------------- .text._Z13maxPool2D_gpuPKfPfiiiii --------------------------
	.section	.text._Z13maxPool2D_gpuPKfPfiiiii,"ax",@progbits
	.align	128
        .global         _Z13maxPool2D_gpuPKfPfiiiii
        .type           _Z13maxPool2D_gpuPKfPfiiiii,@function
        .size           _Z13maxPool2D_gpuPKfPfiiiii,(.L_x_8 - _Z13maxPool2D_gpuPKfPfiiiii)
        .other          _Z13maxPool2D_gpuPKfPfiiiii,@"STO_CUDA_ENTRY STV_DEFAULT"
_Z13maxPool2D_gpuPKfPfiiiii:
.text._Z13maxPool2D_gpuPKfPfiiiii:
[----:B------:R-:W-:Y:S08]  /*0000*/  LDC R1, c[0x0][0x37c] ;  /* 0x0000df00ff017b82 */ /* 0x000ff00000000800 */
[----:B------:R-:W0:Y:S01]  /*0010*/  LDC R3, c[0x0][0x3a0] ;  /* 0x0000e800ff037b82 */ /* 0x000e220000000800 */
[----:B------:R-:W1:Y:S01]  /*0020*/  LDCU UR4, c[0x0][0x390] ;  /* 0x00007200ff0477ac */ /* 0x000e620008000800 */
[----:B------:R-:W2:Y:S06]  /*0030*/  S2R R15, SR_TID.Y ;  /* 0x00000000000f7919 */ /* 0x000eac0000002200 */
[----:B------:R-:W3:Y:S08]  /*0040*/  LDC R11, c[0x0][0x394] ;  /* 0x0000e500ff0b7b82 */ /* 0x000ef00000000800 */
[----:B------:R-:W3:Y:S01]  /*0050*/  LDC R2, c[0x0][0x39c] ;  /* 0x0000e700ff027b82 */ /* 0x000ee20000000800 */
[----:B0-----:R-:W-:-:S07]  /*0060*/  IABS R0, R3 ;  /* 0x0000000300007213 */ /* 0x001fce0000000000 */
[----:B------:R-:W1:Y:S01]  /*0070*/  LDC R9, c[0x0][0x398] ;  /* 0x0000e600ff097b82 */ /* 0x000e620000000800 */
[----:B------:R-:W0:Y:S07]  /*0080*/  I2F.RP R7, R0 ;  /* 0x0000000000077306 */ /* 0x000e2e0000209400 */
[----:B------:R-:W2:Y:S01]  /*0090*/  S2UR UR5, SR_CTAID.Y ;  /* 0x00000000000579c3 */ /* 0x000ea20000002600 */
[----:B---3--:R-:W-:Y:S01]  /*00a0*/  IMAD.IADD R8, R11, 0x1, -R2 ;  /* 0x000000010b087824 */ /* 0x008fe200078e0a02 */
[----:B0-----:R-:W0:Y:S04]  /*00b0*/  MUFU.RCP R7, R7 ;  /* 0x0000000700077308 */ /* 0x001e280000001000 */
[----:B------:R-:W-:-:S02]  /*00c0*/  IABS R11, R8 ;  /* 0x00000008000b7213 */ /* 0x000fc40000000000 */
[-C--:B------:R-:W-:Y:S02]  /*00d0*/  LOP3.LUT R8, R8, R3.reuse, RZ, 0x3c, !PT ;  /* 0x0000000308087212 */ /* 0x080fe400078e3cff */
[----:B-1----:R-:W-:Y:S01]  /*00e0*/  IADD3 R6, PT, PT, -R9, UR4, RZ ;  /* 0x0000000409067c10 */ /* 0x002fe2000fffe1ff */
[----:B------:R-:W1:Y:S01]  /*00f0*/  S2UR UR4, SR_CTAID.X ;  /* 0x00000000000479c3 */ /* 0x000e620000002500 */
[----:B------:R-:W-:Y:S02]  /*0100*/  ISETP.GE.AND P1, PT, R8, RZ, PT ;  /* 0x000000ff0800720c */ /* 0x000fe40003f26270 */
[----:B------:R-:W-:Y:S02]  /*0110*/  IABS R10, R6 ;  /* 0x00000006000a7213 */ /* 0x000fe40000000000 */
[----:B------:R-:W-:Y:S01]  /*0120*/  LOP3.LUT R6, R6, R3, RZ, 0x3c, !PT ;  /* 0x0000000306067212 */ /* 0x000fe200078e3cff */
[----:B0-----:R-:W-:-:S04]  /*0130*/  VIADD R4, R7, 0xffffffe ;  /* 0x0ffffffe07047836 */ /* 0x001fc80000000000 */
[----:B------:R0:W3:Y:S02]  /*0140*/  F2I.FTZ.U32.TRUNC.NTZ R5, R4 ;  /* 0x0000000400057305 */ /* 0x0000e4000021f000 */
[----:B0-----:R-:W-:Y:S02]  /*0150*/  IMAD.MOV.U32 R4, RZ, RZ, RZ ;  /* 0x000000ffff047224 */ /* 0x001fe400078e00ff */
[----:B---3--:R-:W-:-:S04]  /*0160*/  IMAD.MOV R13, RZ, RZ, -R5 ;  /* 0x000000ffff0d7224 */ /* 0x008fc800078e0a05 */
[----:B------:R-:W-:Y:S02]  /*0170*/  IMAD R7, R13, R0, RZ ;  /* 0x000000000d077224 */ /* 0x000fe400078e02ff */
[----:B------:R-:W1:Y:S02]  /*0180*/  S2R R13, SR_TID.X ;  /* 0x00000000000d7919 */ /* 0x000e640000002100 */
[----:B------:R-:W-:-:S04]  /*0190*/  IMAD.HI.U32 R5, R5, R7, R4 ;  /* 0x0000000705057227 */ /* 0x000fc800078e0004 */
[----:B------:R-:W-:Y:S02]  /*01a0*/  IMAD.MOV.U32 R7, RZ, RZ, R10 ;  /* 0x000000ffff077224 */ /* 0x000fe400078e000a */
[----:B------:R-:W-:-:S04]  /*01b0*/  IMAD.HI.U32 R4, R5, R11, RZ ;  /* 0x0000000b05047227 */ /* 0x000fc800078e00ff */
[----:B------:R-:W-:-:S04]  /*01c0*/  IMAD.HI.U32 R5, R5, R7, RZ ;  /* 0x0000000705057227 */ /* 0x000fc800078e00ff */
[----:B------:R-:W-:Y:S02]  /*01d0*/  IMAD.MOV R12, RZ, RZ, -R4 ;  /* 0x000000ffff0c7224 */ /* 0x000fe400078e0a04 */
[----:B------:R-:W-:Y:S02]  /*01e0*/  IMAD.MOV R10, RZ, RZ, -R5 ;  /* 0x000000ffff0a7224 */ /* 0x000fe400078e0a05 */
[C---:B------:R-:W-:Y:S02]  /*01f0*/  IMAD R11, R0.reuse, R12, R11 ;  /* 0x0000000c000b7224 */ /* 0x040fe400078e020b */
[C---:B------:R-:W-:Y:S02]  /*0200*/  IMAD R7, R0.reuse, R10, R7 ;  /* 0x0000000a00077224 */ /* 0x040fe400078e0207 */
[----:B------:R-:W1:Y:S01]  /*0210*/  LDC R10, c[0x0][0x360] ;  /* 0x0000d800ff0a7b82 */ /* 0x000e620000000800 */
[C---:B------:R-:W-:Y:S02]  /*0220*/  ISETP.GT.U32.AND P0, PT, R0.reuse, R11, PT ;  /* 0x0000000b0000720c */ /* 0x040fe40003f04070 */
[----:B------:R-:W-:-:S05]  /*0230*/  ISETP.GT.U32.AND P2, PT, R0, R7, PT ;  /* 0x000000070000720c */ /* 0x000fca0003f44070 */
[----:B------:R-:W2:Y:S06]  /*0240*/  LDC R12, c[0x0][0x364] ;  /* 0x0000d900ff0c7b82 */ /* 0x000eac0000000800 */
[--C-:B------:R-:W-:Y:S02]  /*0250*/  @!P0 IMAD.IADD R11, R11, 0x1, -R0.reuse ;  /* 0x000000010b0b8824 */ /* 0x100fe400078e0a00 */
[----:B------:R-:W-:Y:S02]  /*0260*/  @!P2 IMAD.IADD R7, R7, 0x1, -R0 ;  /* 0x000000010707a824 */ /* 0x000fe400078e0a00 */
[----:B------:R-:W-:Y:S01]  /*0270*/  @!P0 VIADD R4, R4, 0x1 ;  /* 0x0000000104048836 */ /* 0x000fe20000000000 */
[-C--:B------:R-:W-:Y:S01]  /*0280*/  ISETP.GE.U32.AND P3, PT, R11, R0.reuse, PT ;  /* 0x000000000b00720c */ /* 0x080fe20003f66070 */
[----:B------:R-:W-:Y:S01]  /*0290*/  @!P2 VIADD R5, R5, 0x1 ;  /* 0x000000010505a836 */ /* 0x000fe20000000000 */
[----:B------:R-:W-:-:S02]  /*02a0*/  ISETP.GE.U32.AND P4, PT, R7, R0, PT ;  /* 0x000000000700720c */ /* 0x000fc40003f86070 */
[----:B------:R-:W-:Y:S02]  /*02b0*/  ISETP.GE.AND P0, PT, R6, RZ, PT ;  /* 0x000000ff0600720c */ /* 0x000fe40003f06270 */
[----:B------:R-:W-:Y:S02]  /*02c0*/  ISETP.NE.AND P2, PT, R3, RZ, PT ;  /* 0x000000ff0300720c */ /* 0x000fe40003f45270 */
[----:B------:R-:W-:-:S05]  /*02d0*/  LOP3.LUT R6, RZ, R3, RZ, 0x33, !PT ;  /* 0x00000003ff067212 */ /* 0x000fca00078e33ff */
[----:B------:R-:W-:Y:S02]  /*02e0*/  @P3 VIADD R4, R4, 0x1 ;  /* 0x0000000104043836 */ /* 0x000fe40000000000 */
[----:B------:R-:W-:Y:S02]  /*02f0*/  @P4 VIADD R5, R5, 0x1 ;  /* 0x0000000105054836 */ /* 0x000fe40000000000 */
[----:B------:R-:W-:Y:S02]  /*0300*/  @!P1 IMAD.MOV R4, RZ, RZ, -R4 ;  /* 0x000000ffff049224 */ /* 0x000fe400078e0a04 */
[----:B--2---:R-:W-:Y:S02]  /*0310*/  IMAD R0, R12, UR5, R15 ;  /* 0x000000050c007c24 */ /* 0x004fe4000f8e020f */
[----:B------:R-:W-:Y:S01]  /*0320*/  @!P0 IMAD.MOV R5, RZ, RZ, -R5 ;  /* 0x000000ffff058224 */ /* 0x000fe200078e0a05 */
[----:B------:R-:W-:Y:S01]  /*0330*/  SEL R7, R6, R4, !P2 ;  /* 0x0000000406077207 */ /* 0x000fe20005000000 */
[----:B-1----:R-:W-:-:S03]  /*0340*/  IMAD R4, R10, UR4, R13 ;  /* 0x000000040a047c24 */ /* 0x002fc6000f8e020d */
[----:B------:R-:W-:Y:S02]  /*0350*/  SEL R5, R6, R5, !P2 ;  /* 0x0000000506057207 */ /* 0x000fe40005000000 */
[----:B------:R-:W-:-:S04]  /*0360*/  ISETP.GT.AND P0, PT, R0, R7, PT ;  /* 0x000000070000720c */ /* 0x000fc80003f04270 */
[----:B------:R-:W-:-:S13]  /*0370*/  ISETP.GT.OR P0, PT, R4, R5, P0 ;  /* 0x000000050400720c */ /* 0x000fda0000704670 */
[----:B------:R-:W-:Y:S05]  /*0380*/  @P0 EXIT ;  /* 0x000000000000094d */ /* 0x000fea0003800000 */
[----:B------:R-:W-:Y:S01]  /*0390*/  ISETP.GE.AND P0, PT, R9, 0x1, PT ;  /* 0x000000010900780c */ /* 0x000fe20003f06270 */
[----:B------:R-:W0:Y:S01]  /*03a0*/  LDCU.64 UR8, c[0x0][0x358] ;  /* 0x00006b00ff0877ac */ /* 0x000e220008000a00 */
[----:B------:R-:W-:Y:S02]  /*03b0*/  IMAD.MOV.U32 R11, RZ, RZ, -0x800001 ;  /* 0xff7fffffff0b7424 */ /* 0x000fe400078e00ff */
[----:B------:R-:W-:-:S13]  /*03c0*/  ISETP.LT.OR P0, PT, R2, 0x1, !P0 ;  /* 0x000000010200780c */ /* 0x000fda0004701670 */
[----:B------:R-:W-:Y:S05]  /*03d0*/  @P0 BRA `(.L_x_0) ;  /* 0x00000008005c0947 */ /* 0x000fea0003800000 */
[----:B------:R-:W1:Y:S01]  /*03e0*/  LDCU.64 UR6, c[0x0][0x380] ;  /* 0x00007000ff0677ac */ /* 0x000e620008000a00 */
[C---:B------:R-:W-:Y:S01]  /*03f0*/  LOP3.LUT R25, R9.reuse, 0xf, RZ, 0xc0, !PT ;  /* 0x0000000f09197812 */ /* 0x040fe200078ec0ff */
[----:B------:R-:W-:Y:S01]  /*0400*/  IMAD R8, R4, R3, RZ ;  /* 0x0000000304087224 */ /* 0x000fe200078e02ff */
[C---:B------:R-:W-:Y:S01]  /*0410*/  LOP3.LUT R26, R9.reuse, 0x7, RZ, 0xc0, !PT ;  /* 0x00000007091a7812 */ /* 0x040fe200078ec0ff */
[----:B------:R-:W-:Y:S01]  /*0420*/  IMAD.MOV.U32 R11, RZ, RZ, -0x800001 ;  /* 0xff7fffffff0b7424 */ /* 0x000fe200078e00ff */
[----:B------:R-:W-:Y:S01]  /*0430*/  LOP3.LUT R7, R9, 0x7ffffff0, RZ, 0xc0, !PT ;  /* 0x7ffffff009077812 */ /* 0x000fe200078ec0ff */
[----:B------:R-:W-:Y:S01]  /*0440*/  VIADD R2, R25, 0xffffffff ;  /* 0xffffffff19027836 */ /* 0x000fe20000000000 */
[----:B------:R-:W-:Y:S01]  /*0450*/  LOP3.LUT R9, R9, 0x3, RZ, 0xc0, !PT ;  /* 0x0000000309097812 */ /* 0x000fe200078ec0ff */
[----:B------:R-:W-:Y:S01]  /*0460*/  VIADD R6, R26, 0xffffffff ;  /* 0xffffffff1a067836 */ /* 0x000fe20000000000 */
[----:B------:R-:W-:Y:S01]  /*0470*/  UMOV UR4, URZ ;  /* 0x000000ff00047c82 */ /* 0x000fe20008000000 */
[----:B------:R-:W-:Y:S01]  /*0480*/  IMAD.MOV R10, RZ, RZ, -R7 ;  /* 0x000000ffff0a7224 */ /* 0x000fe200078e0a07 */
[----:B------:R-:W-:-:S02]  /*0490*/  ISETP.GE.U32.AND P0, PT, R2, 0x7, PT ;  /* 0x000000070200780c */ /* 0x000fc40003f06070 */
[----:B------:R-:W-:Y:S01]  /*04a0*/  ISETP.GE.U32.AND P1, PT, R6, 0x3, PT ;  /* 0x000000030600780c */ /* 0x000fe20003f26070 */
[----:B-1----:R-:W-:-:S04]  /*04b0*/  UIADD3 UR5, UP0, UPT, UR6, 0x20, URZ ;  /* 0x0000002006057890 */ /* 0x002fc8000ff1e0ff */
[----:B------:R-:W-:-:S12]  /*04c0*/  UIADD3.X UR6, UPT, UPT, URZ, UR7, URZ, UP0, !UPT ;  /* 0x00000007ff067290 */ /* 0x000fd800087fe4ff */
.L_x_6:
[----:B------:R-:W1:Y:S01]  /*04d0*/  LDCU.64 UR10, c[0x0][0x398] ;  /* 0x00007300ff0a77ac */ /* 0x000e620008000a00 */
[----:B------:R-:W2:Y:S01]  /*04e0*/  LDC R3, c[0x0][0x3a0] ;  /* 0x0000e800ff037b82 */ /* 0x000ea20000000800 */
[----:B------:R-:W-:Y:S01]  /*04f0*/  IMAD.MOV.U32 R13, RZ, RZ, RZ ;  /* 0x000000ffff0d7224 */ /* 0x000fe200078e00ff */
[----:B------:R-:W3:Y:S01]  /*0500*/  LDCU UR7, c[0x0][0x390] ;  /* 0x00007200ff0777ac */ /* 0x000ee20008000800 */
[----:B-1----:R-:W-:Y:S01]  /*0510*/  UISETP.GE.U32.AND UP0, UPT, UR10, 0x10, UPT ;  /* 0x000000100a00788c */ /* 0x002fe2000bf06070 */
[----:B--2---:R-:W-:Y:S01]  /*0520*/  IMAD R3, R0, R3, UR4 ;  /* 0x0000000400037e24 */ /* 0x004fe2000f8e0203 */
[----:B------:R-:W-:-:S03]  /*0530*/  UIADD3 UR4, UPT, UPT, UR4, 0x1, URZ ;  /* 0x0000000104047890 */ /* 0x000fc6000fffe0ff */
[----:B---3--:R-:W-:Y:S01]  /*0540*/  IMAD R6, R3, UR7, R8 ;  /* 0x0000000703067c24 */ /* 0x008fe2000f8e0208 */
[----:B------:R-:W-:-:S03]  /*0550*/  UISETP.NE.AND UP1, UPT, UR4, UR11, UPT ;  /* 0x0000000b0400728c */ /* 0x000fc6000bf25270 */
[----:B------:R-:W-:Y:S08]  /*0560*/  BRA.U !UP0, `(.L_x_1) ;  /* 0x0000000108e87547 */ /* 0x000ff0000b800000 */
[----:B------:R-:W-:Y:S02]  /*0570*/  IMAD.MOV.U32 R13, RZ, RZ, R6 ;  /* 0x000000ffff0d7224 */ /* 0x000fe400078e0006 */
[----:B------:R-:W-:-:S07]  /*0580*/  IMAD.MOV.U32 R12, RZ, RZ, R10 ;  /* 0x000000ffff0c7224 */ /* 0x000fce00078e000a */
.L_x_2:
[----:B------:R-:W-:Y:S02]  /*0590*/  IMAD.U32 R2, RZ, RZ, UR5 ;  /* 0x00000005ff027e24 */ /* 0x000fe4000f8e00ff */
[----:B------:R-:W-:Y:S02]  /*05a0*/  IMAD.U32 R3, RZ, RZ, UR6 ;  /* 0x00000006ff037e24 */ /* 0x000fe4000f8e00ff */
[----:B------:R-:W-:-:S05]  /*05b0*/  IMAD.WIDE R2, R13, 0x4, R2 ;  /* 0x000000040d027825 */ /* 0x000fca00078e0202 */
[----:B0-----:R-:W2:Y:S04]  /*05c0*/  LDG.E R24, desc[UR8][R2.64+-0x20] ;  /* 0xffffe00802187981 */ /* 0x001ea8000c1e1900 */
[----:B------:R-:W3:Y:S04]  /*05d0*/  LDG.E R23, desc[UR8][R2.64+-0x1c] ;  /* 0xffffe40802177981 */ /* 0x000ee8000c1e1900 */
[----:B------:R-:W4:Y:S04]  /*05e0*/  LDG.E R22, desc[UR8][R2.64+-0x18] ;  /* 0xffffe80802167981 */ /* 0x000f28000c1e1900 */
[----:B------:R-:W5:Y:S04]  /*05f0*/  LDG.E R21, desc[UR8][R2.64+-0x14] ;  /* 0xffffec0802157981 */ /* 0x000f68000c1e1900 */
[----:B------:R-:W5:Y:S04]  /*0600*/  LDG.E R14, desc[UR8][R2.64+-0x10] ;  /* 0xfffff008020e7981 */ /* 0x000f68000c1e1900 */
[----:B------:R-:W5:Y:S04]  /*0610*/  LDG.E R15, desc[UR8][R2.64+-0xc] ;  /* 0xfffff408020f7981 */ /* 0x000f68000c1e1900 */
[----:B------:R-:W5:Y:S04]  /*0620*/  LDG.E R16, desc[UR8][R2.64+-0x8] ;  /* 0xfffff80802107981 */ /* 0x000f68000c1e1900 */
[----:B------:R-:W5:Y:S04]  /*0630*/  LDG.E R17, desc[UR8][R2.64+-0x4] ;  /* 0xfffffc0802117981 */ /* 0x000f68000c1e1900 */
[----:B------:R-:W5:Y:S04]  /*0640*/  LDG.E R18, desc[UR8][R2.64] ;  /* 0x0000000802127981 */ /* 0x000f68000c1e1900 */
[----:B------:R-:W5:Y:S04]  /*0650*/  LDG.E R19, desc[UR8][R2.64+0x4] ;  /* 0x0000040802137981 */ /* 0x000f68000c1e1900 */
[----:B------:R-:W5:Y:S01]  /*0660*/  LDG.E R20, desc[UR8][R2.64+0x8] ;  /* 0x0000080802147981 */ /* 0x000f62000c1e1900 */
[----:B--2---:R-:W-:-:S04]  /*0670*/  FSETP.GT.AND P2, PT, R24, R11, PT ;  /* 0x0000000b1800720b */ /* 0x004fc80003f44000 */
[----:B------:R-:W-:Y:S02]  /*0680*/  FSEL R24, R24, R11, P2 ;  /* 0x0000000b18187208 */ /* 0x000fe40001000000 */
[----:B------:R-:W2:Y:S02]  /*0690*/  LDG.E R11, desc[UR8][R2.64+0xc] ;  /* 0x00000c08020b7981 */ /* 0x000ea4000c1e1900 */
[----:B---3--:R-:W-:-:S04]  /*06a0*/  FSETP.GT.AND P2, PT, R23, R24, PT ;  /* 0x000000181700720b */ /* 0x008fc80003f44000 */
[----:B------:R-:W-:Y:S02]  /*06b0*/  FSEL R27, R23, R24, P2 ;  /* 0x00000018171b7208 */ /* 0x000fe40001000000 */
[----:B------:R-:W3:Y:S02]  /*06c0*/  LDG.E R23, desc[UR8][R2.64+0x10] ;  /* 0x0000100802177981 */ /* 0x000ee4000c1e1900 */
[----:B----4-:R-:W-:-:S04]  /*06d0*/  FSETP.GT.AND P2, PT, R22, R27, PT ;  /* 0x0000001b1600720b */ /* 0x010fc80003f44000 */
[----:B------:R-:W-:Y:S02]  /*06e0*/  FSEL R24, R22, R27, P2 ;  /* 0x0000001b16187208 */ /* 0x000fe40001000000 */
[----:B------:R-:W4:Y:S02]  /*06f0*/  LDG.E R22, desc[UR8][R2.64+0x14] ;  /* 0x0000140802167981 */ /* 0x000f24000c1e1900 */
[----:B-----5:R-:W-:-:S04]  /*0700*/  FSETP.GT.AND P2, PT, R21, R24, PT ;  /* 0x000000181500720b */ /* 0x020fc80003f44000 */
[----:B------:R-:W-:Y:S02]  /*0710*/  FSEL R27, R21, R24, P2 ;  /* 0x00000018151b7208 */ /* 0x000fe40001000000 */
[----:B------:R-:W5:Y:S04]  /*0720*/  LDG.E R21, desc[UR8][R2.64+0x18] ;  /* 0x0000180802157981 */ /* 0x000f68000c1e1900 */
[----:B------:R-:W5:Y:S01]  /*0730*/  LDG.E R24, desc[UR8][R2.64+0x1c] ;  /* 0x00001c0802187981 */ /* 0x000f62000c1e1900 */
[-C--:B------:R-:W-:Y:S01]  /*0740*/  FSETP.GT.AND P2, PT, R14, R27.reuse, PT ;  /* 0x0000001b0e00720b */ /* 0x080fe20003f44000 */
[----:B------:R-:W-:Y:S02]  /*0750*/  VIADD R12, R12, 0x10 ;  /* 0x000000100c0c7836 */ /* 0x000fe40000000000 */
[----:B------:R-:W-:Y:S01]  /*0760*/  VIADD R13, R13, 0x10 ;  /* 0x000000100d0d7836 */ /* 0x000fe20000000000 */
[----:B------:R-:W-:-:S02]  /*0770*/  FSEL R14, R14, R27, P2 ;  /* 0x0000001b0e0e7208 */ /* 0x000fc40001000000 */
[----:B------:R-:W-:Y:S02]  /*0780*/  ISETP.NE.AND P3, PT, R12, RZ, PT ;  /* 0x000000ff0c00720c */ /* 0x000fe40003f65270 */
[----:B------:R-:W-:-:S04]  /*0790*/  FSETP.GT.AND P2, PT, R15, R14, PT ;  /* 0x0000000e0f00720b */ /* 0x000fc80003f44000 */
[----:B------:R-:W-:-:S04]  /*07a0*/  FSEL R15, R15, R14, P2 ;  /* 0x0000000e0f0f7208 */ /* 0x000fc80001000000 */
        /* <DEDUP_REMOVED lines=10> */
[----:B--2---:R-:W-:-:S04]  /*0850*/  FSETP.GT.AND P2, PT, R11, R20, PT ;  /* 0x000000140b00720b */ /* 0x004fc80003f44000 */
[----:B------:R-:W-:-:S04]  /*0860*/  FSEL R20, R11, R20, P2 ;  /* 0x000000140b147208 */ /* 0x000fc80001000000 */
[----:B---3--:R-:W-:-:S04]  /*0870*/  FSETP.GT.AND P2, PT, R23, R20, PT ;  /* 0x000000141700720b */ /* 0x008fc80003f44000 */
[----:B------:R-:W-:-:S04]  /*0880*/  FSEL R23, R23, R20, P2 ;  /* 0x0000001417177208 */ /* 0x000fc80001000000 */
[----:B----4-:R-:W-:-:S04]  /*0890*/  FSETP.GT.AND P2, PT, R22, R23, PT ;  /* 0x000000171600720b */ /* 0x010fc80003f44000 */
[----:B------:R-:W-:-:S04]  /*08a0*/  FSEL R22, R22, R23, P2 ;  /* 0x0000001716167208 */ /* 0x000fc80001000000 */
[----:B-----5:R-:W-:-:S04]  /*08b0*/  FSETP.GT.AND P2, PT, R21, R22, PT ;  /* 0x000000161500720b */ /* 0x020fc80003f44000 */
[----:B------:R-:W-:-:S04]  /*08c0*/  FSEL R11, R21, R22, P2 ;  /* 0x00000016150b7208 */ /* 0x000fc80001000000 */
[----:B------:R-:W-:-:S04]  /*08d0*/  FSETP.GT.AND P2, PT, R24, R11, PT ;  /* 0x0000000b1800720b */ /* 0x000fc80003f44000 */
[----:B------:R-:W-:Y:S01]  /*08e0*/  FSEL R11, R24, R11, P2 ;  /* 0x0000000b180b7208 */ /* 0x000fe20001000000 */
[----:B------:R-:W-:Y:S08]  /*08f0*/  @P3 BRA `(.L_x_2) ;  /* 0xfffffffc00243947 */ /* 0x000ff0000383ffff */
[----:B------:R-:W-:-:S07]  /*0900*/  IMAD.MOV.U32 R13, RZ, RZ, R7 ;  /* 0x000000ffff0d7224 */ /* 0x000fce00078e0007 */
.L_x_1:
[----:B------:R-:W-:-:S13]  /*0910*/  ISETP.NE.AND P2, PT, R25, RZ, PT ;  /* 0x000000ff1900720c */ /* 0x000fda0003f45270 */
[----:B------:R-:W-:Y:S05]  /*0920*/  @!P2 BRA `(.L_x_3) ;  /* 0x000000040004a947 */ /* 0x000fea0003800000 */
[----:B------:R-:W-:Y:S01]  /*0930*/  ISETP.NE.AND P2, PT, R26, RZ, PT ;  /* 0x000000ff1a00720c */ /* 0x000fe20003f45270 */
[----:B------:R-:W-:-:S12]  /*0940*/  @!P0 BRA `(.L_x_4) ;  /* 0x0000000000708947 */ /* 0x000fd80003800000 */
[----:B------:R-:W1:Y:S01]  /*0950*/  LDC.64 R2, c[0x0][0x380] ;  /* 0x0000e000ff027b82 */ /* 0x000e620000000a00 */
[----:B------:R-:W-:-:S04]  /*0960*/  IMAD.IADD R15, R6, 0x1, R13 ;  /* 0x00000001060f7824 */ /* 0x000fc800078e020d */
[----:B-1----:R-:W-:-:S05]  /*0970*/  IMAD.WIDE R2, R15, 0x4, R2 ;  /* 0x000000040f027825 */ /* 0x002fca00078e0202 */
[----:B0-----:R-:W2:Y:S04]  /*0980*/  LDG.E R12, desc[UR8][R2.64] ;  /* 0x00000008020c7981 */ /* 0x001ea8000c1e1900 */
[----:B------:R-:W3:Y:S04]  /*0990*/  LDG.E R14, desc[UR8][R2.64+0x4] ;  /* 0x00000408020e7981 */ /* 0x000ee8000c1e1900 */
[----:B------:R-:W4:Y:S04]  /*09a0*/  LDG.E R16, desc[UR8][R2.64+0x8] ;  /* 0x0000080802107981 */ /* 0x000f28000c1e1900 */
[----:B------:R-:W5:Y:S04]  /*09b0*/  LDG.E R18, desc[UR8][R2.64+0xc] ;  /* 0x00000c0802127981 */ /* 0x000f68000c1e1900 */
[----:B------:R-:W5:Y:S04]  /*09c0*/  LDG.E R20, desc[UR8][R2.64+0x10] ;  /* 0x0000100802147981 */ /* 0x000f68000c1e1900 */
[----:B------:R-:W5:Y:S04]  /*09d0*/  LDG.E R22, desc[UR8][R2.64+0x14] ;  /* 0x0000140802167981 */ /* 0x000f68000c1e1900 */
[----:B------:R-:W5:Y:S04]  /*09e0*/  LDG.E R24, desc[UR8][R2.64+0x18] ;  /* 0x0000180802187981 */ /* 0x000f68000c1e1900 */
[----:B------:R-:W5:Y:S01]  /*09f0*/  LDG.E R28, desc[UR8][R2.64+0x1c] ;  /* 0x00001c08021c7981 */ /* 0x000f62000c1e1900 */
[----:B------:R-:W-:Y:S01]  /*0a00*/  VIADD R13, R13, 0x8 ;  /* 0x000000080d0d7836 */ /* 0x000fe20000000000 */
        /* <DEDUP_REMOVED lines=15> */
[----:B------:R-:W-:-:S09]  /*0b00*/  FSEL R11, R28, R11, P3 ;  /* 0x0000000b1c0b7208 */ /* 0x000fd20001800000 */
.L_x_4:
        /* <DEDUP_REMOVED lines=18> */
[----:B------:R-:W-:-:S09]  /*0c30*/  FSEL R11, R18, R11, P3 ;  /* 0x0000000b120b7208 */ /* 0x000fd20001800000 */
.L_x_5:
[----:B------:R-:W-:Y:S05]  /*0c40*/  @!P2 BRA `(.L_x_3) ;  /* 0x00000000003ca947 */ /* 0x000fea0003800000 */
[----:B------:R-:W1:Y:S01]  /*0c50*/  LDC.64 R2, c[0x0][0x380] ;  /* 0x0000e000ff027b82 */ /* 0x000e620000000a00 */
[----:B------:R-:W-:-:S04]  /*0c60*/  IMAD.IADD R13, R6, 0x1, R13 ;  /* 0x00000001060d7824 */ /* 0x000fc800078e020d */
[----:B-1----:R-:W-:-:S05]  /*0c70*/  IMAD.WIDE R2, R13, 0x4, R2 ;  /* 0x000000040d027825 */ /* 0x002fca00078e0202 */
[----:B0-----:R-:W2:Y:S01]  /*0c80*/  LDG.E R6, desc[UR8][R2.64] ;  /* 0x0000000802067981 */ /* 0x001ea2000c1e1900 */
[----:B------:R-:W-:Y:S02]  /*0c90*/  ISETP.NE.AND P3, PT, R9, 0x1, PT ;  /* 0x000000010900780c */ /* 0x000fe40003f65270 */
[----:B--2---:R-:W-:-:S04]  /*0ca0*/  FSETP.GT.AND P2, PT, R6, R11, PT ;  /* 0x0000000b0600720b */ /* 0x004fc80003f44000 */
[----:B------:R-:W-:-:S07]  /*0cb0*/  FSEL R11, R6, R11, P2 ;  /* 0x0000000b060b7208 */ /* 0x000fce0001000000 */
[----:B------:R-:W-:Y:S05]  /*0cc0*/  @!P3 BRA `(.L_x_3) ;  /* 0x00000000001cb947 */ /* 0x000fea0003800000 */
[----:B------:R-:W-:Y:S01]  /*0cd0*/  ISETP.NE.AND P3, PT, R9, 0x2, PT ;  /* 0x000000020900780c */ /* 0x000fe20003f65270 */
[----:B------:R-:W2:-:S12]  /*0ce0*/  LDG.E R6, desc[UR8][R2.64+0x4] ;  /* 0x0000040802067981 */ /* 0x000e98000c1e1900 */
[----:B------:R-:W3:Y:S01]  /*0cf0*/  @P3 LDG.E R12, desc[UR8][R2.64+0x8] ;  /* 0x00000808020c3981 */ /* 0x000ee2000c1e1900 */
[----:B--2---:R-:W-:-:S04]  /*0d00*/  FSETP.GT.AND P2, PT, R6, R11, PT ;  /* 0x0000000b0600720b */ /* 0x004fc80003f44000 */
[----:B------:R-:W-:-:S04]  /*0d10*/  FSEL R11, R6, R11, P2 ;  /* 0x0000000b060b7208 */ /* 0x000fc80001000000 */
[----:B---3--:R-:W-:-:S04]  /*0d20*/  @P3 FSETP.GT.AND P2, PT, R12, R11, PT ;  /* 0x0000000b0c00320b */ /* 0x008fc80003f44000 */
[----:B------:R-:W-:-:S09]  /*0d30*/  @P3 FSEL R11, R12, R11, P2 ;  /* 0x0000000b0c0b3208 */ /* 0x000fd20001000000 */
.L_x_3:
[----:B------:R-:W-:Y:S05]  /*0d40*/  BRA.U UP1, `(.L_x_6) ;  /* 0xfffffff501e07547 */ /* 0x000fea000b83ffff */
.L_x_0:
[----:B------:R-:W1:Y:S01]  /*0d50*/  LDC.64 R2, c[0x0][0x388] ;  /* 0x0000e200ff027b82 */ /* 0x000e620000000a00 */
[----:B------:R-:W-:-:S04]  /*0d60*/  IMAD R5, R0, R5, R0 ;  /* 0x0000000500057224 */ /* 0x000fc800078e0200 */
[----:B------:R-:W-:-:S04]  /*0d70*/  IMAD.IADD R5, R4, 0x1, R5 ;  /* 0x0000000104057824 */ /* 0x000fc800078e0205 */
[----:B-1----:R-:W-:-:S05]  /*0d80*/  IMAD.WIDE R2, R5, 0x4, R2 ;  /* 0x0000000405027825 */ /* 0x002fca00078e0202 */
[----:B0-----:R-:W-:Y:S01]  /*0d90*/  STG.E desc[UR8][R2.64], R11 ;  /* 0x0000000b02007986 */ /* 0x001fe2000c101908 */
[----:B------:R-:W-:Y:S05]  /*0da0*/  EXIT ;  /* 0x000000000000794d */ /* 0x000fea0003800000 */
.L_x_7:
[----:B------:R-:W-:-:S00]  /*0db0*/  BRA `(.L_x_7) ;  /* 0xfffffffc00fc7947 */ /* 0x000fc0000383ffff */
[----:B------:R-:W-:-:S00]  /*0dc0*/  NOP ;  /* 0x0000000000007918 */ /* 0x000fc00000000000 */
        /* <DEDUP_REMOVED lines=11> */
.L_x_8:


//--------------------- .nv.shared.reserved.0     --------------------------
	.section	.nv.shared.reserved.0,"aw",@nobits
	.weak		__nv_reservedSMEM_offset_0_alias
	.size		__nv_reservedSMEM_offset_0_alias, 0, 64
	.other		__nv_reservedSMEM_offset_0_alias,@"STO_CUDA_RESERVED_SHARED STV_DEFAULT"
__nv_reservedSMEM_offset_0_alias:
	.zero		0
	.zero		64


//--------------------- .nv.constant0._Z13maxPool2D_gpuPKfPfiiiii --------------------------
	.section	.nv.constant0._Z13maxPool2D_gpuPKfPfiiiii,"a",@progbits
	.sectionflags	@""
	.align	4
.nv.constant0._Z13maxPool2D_gpuPKfPfiiiii:
	.zero		932


//--------------------- SYMBOLS --------------------------

	.type		.nv.reservedSmem.offset0,@object
	.size		.nv.reservedSmem.offset0,0x4
